//
// Generated by NVIDIA NVVM Compiler
//
// Compiler Build ID: CL-36424714
// Cuda compilation tools, release 13.0, V13.0.88
// Based on NVVM 20.0.0
//

.version 9.0
.target sm_100
.address_size 64

	// .globl	_Z15vote_all_kernelPiS_i

.visible .entry _Z15vote_all_kernelPiS_i(
	.param .u64 .ptr .align 1 _Z15vote_all_kernelPiS_i_param_0,
	.param .u64 .ptr .align 1 _Z15vote_all_kernelPiS_i_param_1,
	.param .u32 _Z15vote_all_kernelPiS_i_param_2
)
{
	.reg .pred 	%p<4>;
	.reg .b32 	%r<9>;
	.reg .b64 	%rd<9>;

	ld.param.u64 	%rd1, [_Z15vote_all_kernelPiS_i_param_0];
	ld.param.u64 	%rd2, [_Z15vote_all_kernelPiS_i_param_1];
	ld.param.u32 	%r2, [_Z15vote_all_kernelPiS_i_param_2];
	cvta.to.global.u64 	%rd3, %rd2;
	mov.u32 	%r1, %tid.x;
	and.b32  	%r3, %r1, 31;
	mul.wide.u32 	%rd4, %r1, 4;
	add.s64 	%rd5, %rd3, %rd4;
	ld.global.u32 	%r4, [%rd5];
	setp.ge.s32 	%p2, %r4, %r2;
	mov.b32 	%r5, -1;
	vote.sync.all.pred 	%p1, %p2, %r5;
	setp.ne.s32 	%p3, %r3, 0;
	@%p3 bra 	$L__BB0_2;
	shr.u32 	%r7, %r1, 5;
	selp.u32 	%r8, 1, 0, %p1;
	cvta.to.global.u64 	%rd6, %rd1;
	mul.wide.u32 	%rd7, %r7, 4;
	add.s64 	%rd8, %rd6, %rd7;
	st.global.u32 	[%rd8], %r8;
$L__BB0_2:
	ret;

}
	// .globl	_Z15vote_any_kernelPiS_i
.visible .entry _Z15vote_any_kernelPiS_i(
	.param .u64 .ptr .align 1 _Z15vote_any_kernelPiS_i_param_0,
	.param .u64 .ptr .align 1 _Z15vote_any_kernelPiS_i_param_1,
	.param .u32 _Z15vote_any_kernelPiS_i_param_2
)
{
	.reg .pred 	%p<4>;
	.reg .b32 	%r<9>;
	.reg .b64 	%rd<9>;

	ld.param.u64 	%rd1, [_Z15vote_any_kernelPiS_i_param_0];
	ld.param.u64 	%rd2, [_Z15vote_any_kernelPiS_i_param_1];
	ld.param.u32 	%r2, [_Z15vote_any_kernelPiS_i_param_2];
	cvta.to.global.u64 	%rd3, %rd2;
	mov.u32 	%r1, %tid.x;
	and.b32  	%r3, %r1, 31;
	mul.wide.u32 	%rd4, %r1, 4;
	add.s64 	%rd5, %rd3, %rd4;
	ld.global.u32 	%r4, [%rd5];
	setp.ge.s32 	%p2, %r4, %r2;
	mov.b32 	%r5, -1;
	vote.sync.any.pred 	%p1, %p2, %r5;
	setp.ne.s32 	%p3, %r3, 0;
	@%p3 bra 	$L__BB1_2;
	shr.u32 	%r7, %r1, 5;
	selp.u32 	%r8, 1, 0, %p1;
	cvta.to.global.u64 	%rd6, %rd1;
	mul.wide.u32 	%rd7, %r7, 4;
	add.s64 	%rd8, %rd6, %rd7;
	st.global.u32 	[%rd8], %r8;
$L__BB1_2:
	ret;

}
	// .globl	_Z18vote_ballot_kernelPjPii
.visible .entry _Z18vote_ballot_kernelPjPii(
	.param .u64 .ptr .align 1 _Z18vote_ballot_kernelPjPii_param_0,
	.param .u64 .ptr .align 1 _Z18vote_ballot_kernelPjPii_param_1,
	.param .u32 _Z18vote_ballot_kernelPjPii_param_2
)
{
	.reg .pred 	%p<4>;
	.reg .b32 	%r<8>;
	.reg .b64 	%rd<9>;

	ld.param.u64 	%rd1, [_Z18vote_ballot_kernelPjPii_param_0];
	ld.param.u64 	%rd2, [_Z18vote_ballot_kernelPjPii_param_1];
	ld.param.u32 	%r3, [_Z18vote_ballot_kernelPjPii_param_2];
	cvta.to.global.u64 	%rd3, %rd2;
	mov.u32 	%r1, %tid.x;
	and.b32  	%r4, %r1, 31;
	mul.wide.u32 	%rd4, %r1, 4;
	add.s64 	%rd5, %rd3, %rd4;
	ld.global.u32 	%r5, [%rd5];
	setp.ge.s32 	%p1, %r5, %r3;
	mov.b32 	%r6, -1;
	vote.sync.ballot.b32 	%r2, %p1, %r6;
	setp.ne.s32 	%p3, %r4, 0;
	@%p3 bra 	$L__BB2_2;
	shr.u32 	%r7, %r1, 5;
	cvta.to.global.u64 	%rd6, %rd1;
	mul.wide.u32 	%rd7, %r7, 4;
	add.s64 	%rd8, %rd6, %rd7;
	st.global.u32 	[%rd8], %r2;
$L__BB2_2:
	ret;

}
	// .globl	_Z24convergence_check_kernelPiPfS0_f
.visible .entry _Z24convergence_check_kernelPiPfS0_f(
	.param .u64 .ptr .align 1 _Z24convergence_check_kernelPiPfS0_f_param_0,
	.param .u64 .ptr .align 1 _Z24convergence_check_kernelPiPfS0_f_param_1,
	.param .u64 .ptr .align 1 _Z24convergence_check_kernelPiPfS0_f_param_2,
	.param .f32 _Z24convergence_check_kernelPiPfS0_f_param_3
)
{
	.reg .pred 	%p<5>;
	.reg .b32 	%r<8>;
	.reg .b32 	%f<6>;
	.reg .b64 	%rd<12>;

	ld.param.u64 	%rd1, [_Z24convergence_check_kernelPiPfS0_f_param_0];
	ld.param.u64 	%rd2, [_Z24convergence_check_kernelPiPfS0_f_param_1];
	ld.param.u64 	%rd3, [_Z24convergence_check_kernelPiPfS0_f_param_2];
	ld.param.f32 	%f1, [_Z24convergence_check_kernelPiPfS0_f_param_3];
	cvta.to.global.u64 	%rd4, %rd3;
	cvta.to.global.u64 	%rd5, %rd2;
	mov.u32 	%r1, %tid.x;
	and.b32  	%r2, %r1, 31;
	mul.wide.u32 	%rd6, %r1, 4;
	add.s64 	%rd7, %rd5, %rd6;
	ld.global.f32 	%f2, [%rd7];
	add.s64 	%rd8, %rd4, %rd6;
	ld.global.f32 	%f3, [%rd8];
	sub.f32 	%f4, %f2, %f3;
	abs.f32 	%f5, %f4;
	setp.lt.f32 	%p2, %f5, %f1;
	mov.b32 	%r3, -1;
	vote.sync.all.pred 	%p1, %p2, %r3;
	vote.sync.ballot.b32 	%r5, %p2, %r3;
	setp.ne.s32 	%p4, %r2, 0;
	@%p4 bra 	$L__BB3_2;
	selp.u32 	%r6, 1, 0, %p1;
	cvta.to.global.u64 	%rd9, %rd1;
	shr.u32 	%r7, %r1, 5;
	mul.wide.u32 	%rd10, %r7, 4;
	add.s64 	%rd11, %rd9, %rd10;
	st.global.u32 	[%rd11], %r6;
$L__BB3_2:
	ret;

}
	// .globl	_Z25conflict_detection_kernelPiS_
.visible .entry _Z25conflict_detection_kernelPiS_(
	.param .u64 .ptr .align 1 _Z25conflict_detection_kernelPiS__param_0,
	.param .u64 .ptr .align 1 _Z25conflict_detection_kernelPiS__param_1
)
{
	.reg .pred 	%p<10>;
	.reg .b32 	%r<14>;
	.reg .b64 	%rd<9>;

	ld.param.u64 	%rd1, [_Z25conflict_detection_kernelPiS__param_0];
	ld.param.u64 	%rd2, [_Z25conflict_detection_kernelPiS__param_1];
	cvta.to.global.u64 	%rd3, %rd2;
	mov.u32 	%r1, %tid.x;
	and.b32  	%r2, %r1, 31;
	mul.wide.u32 	%rd4, %r1, 4;
	add.s64 	%rd5, %rd3, %rd4;
	ld.global.u32 	%r3, [%rd5];
	mov.b32 	%r13, 0;
$L__BB4_1:
	shfl.sync.idx.b32	%r7|%p3, %r3, %r13, 31, -1;
	setp.ne.s32 	%p4, %r13, %r2;
	setp.eq.s32 	%p5, %r7, %r3;
	and.pred  	%p1, %p4, %p5;
	not.pred 	%p6, %p1;
	add.s32 	%r5, %r13, 1;
	setp.lt.u32 	%p7, %r13, 31;
	and.pred  	%p8, %p6, %p7;
	mov.u32 	%r13, %r5;
	@%p8 bra 	$L__BB4_1;
	mov.b32 	%r9, -1;
	vote.sync.any.pred 	%p2, %p1, %r9;
	setp.ne.s32 	%p9, %r2, 0;
	@%p9 bra 	$L__BB4_4;
	selp.u32 	%r11, 1, 0, %p2;
	shr.u32 	%r12, %r1, 5;
	cvta.to.global.u64 	%rd6, %rd1;
	mul.wide.u32 	%rd7, %r12, 4;
	add.s64 	%rd8, %rd6, %rd7;
	st.global.u32 	[%rd8], %r11;
$L__BB4_4:
	ret;

}
	// .globl	_Z27stream_compact_count_kernelPiS_i
.visible .entry _Z27stream_compact_count_kernelPiS_i(
	.param .u64 .ptr .align 1 _Z27stream_compact_count_kernelPiS_i_param_0,
	.param .u64 .ptr .align 1 _Z27stream_compact_count_kernelPiS_i_param_1,
	.param .u32 _Z27stream_compact_count_kernelPiS_i_param_2
)
{
	.reg .pred 	%p<4>;
	.reg .b32 	%r<9>;
	.reg .b64 	%rd<9>;

	ld.param.u64 	%rd1, [_Z27stream_compact_count_kernelPiS_i_param_0];
	ld.param.u64 	%rd2, [_Z27stream_compact_count_kernelPiS_i_param_1];
	ld.param.u32 	%r3, [_Z27stream_compact_count_kernelPiS_i_param_2];
	cvta.to.global.u64 	%rd3, %rd2;
	mov.u32 	%r1, %tid.x;
	and.b32  	%r4, %r1, 31;
	mul.wide.u32 	%rd4, %r1, 4;
	add.s64 	%rd5, %rd3, %rd4;
	ld.global.u32 	%r5, [%rd5];
	setp.eq.s32 	%p1, %r5, %r3;
	mov.b32 	%r6, -1;
	vote.sync.ballot.b32 	%r2, %p1, %r6;
	setp.ne.s32 	%p3, %r4, 0;
	@%p3 bra 	$L__BB5_2;
	cvta.to.global.u64 	%rd6, %rd1;
	popc.b32 	%r7, %r2;
	shr.u32 	%r8, %r1, 5;
	mul.wide.u32 	%rd7, %r8, 4;
	add.s64 	%rd8, %rd6, %rd7;
	st.global.u32 	[%rd8], %r7;
$L__BB5_2:
	ret;

}
	// .globl	_Z19load_balance_kernelPiS_i
.visible .entry _Z19load_balance_kernelPiS_i(
	.param .u64 .ptr .align 1 _Z19load_balance_kernelPiS_i_param_0,
	.param .u64 .ptr .align 1 _Z19load_balance_kernelPiS_i_param_1,
	.param .u32 _Z19load_balance_kernelPiS_i_param_2
)
{
	.reg .pred 	%p<6>;
	.reg .b32 	%r<10>;
	.reg .b64 	%rd<9>;

	ld.param.u64 	%rd1, [_Z19load_balance_kernelPiS_i_param_0];
	ld.param.u64 	%rd2, [_Z19load_balance_kernelPiS_i_param_1];
	ld.param.u32 	%r2, [_Z19load_balance_kernelPiS_i_param_2];
	cvta.to.global.u64 	%rd3, %rd2;
	mov.u32 	%r1, %tid.x;
	and.b32  	%r3, %r1, 31;
	mul.wide.u32 	%rd4, %r1, 4;
	add.s64 	%rd5, %rd3, %rd4;
	ld.global.u32 	%r4, [%rd5];
	setp.lt.s32 	%p2, %r4, %r2;
	mov.b32 	%r5, -1;
	vote.sync.all.pred 	%p1, %p2, %r5;
	setp.ge.s32 	%p3, %r4, %r2;
	vote.sync.any.pred 	%p4, %p3, %r5;
	setp.ne.s32 	%p5, %r3, 0;
	@%p5 bra 	$L__BB6_2;
	selp.u32 	%r8, 1, 0, %p1;
	cvta.to.global.u64 	%rd6, %rd1;
	shr.u32 	%r9, %r1, 5;
	mul.wide.u32 	%rd7, %r9, 4;
	add.s64 	%rd8, %rd6, %rd7;
	st.global.u32 	[%rd8], %r8;
$L__BB6_2:
	ret;

}


// ===== COMPILED SASS (sm_100) =====

	.target	sm_100

	.elftype	@"ET_EXEC"


//--------------------- .note.nv.tkinfo           --------------------------
	.section	.note.nv.tkinfo,"",@"SHT_NOTE"
	.sectionflags	@"SHF_NOTE_NV_TKINFO"
	.tkinfo
        /*0018*/ 	.word	0x00000002
        /*0030*/ 	.string	""
        /*0030*/ 	.string	"ptxas"
        /*0030*/ 	.string	"Cuda compilation tools, release 13.0, V13.0.88"
        /*0030*/ 	.string	"Build cuda_13.0.r13.0/compiler.36424714_0"
        /*0030*/ 	.string	"-arch sm_100 -m 64 "



//--------------------- .note.nv.cuinfo           --------------------------
	.section	.note.nv.cuinfo,"",@"SHT_NOTE"
	.sectionflags	@"SHF_NOTE_NV_CUINFO"
        /*0018*/ 	.short	0x0002
        /*001a*/ 	.short	0x0064
        /*001c*/ 	.short	0x0082
	.zero		2


//--------------------- .nv.info                  --------------------------
	.section	.nv.info,"",@"SHT_CUDA_INFO"
	.align	4


	//----- nvinfo : EIATTR_REGCOUNT
	.align		4
        /*0000*/ 	.byte	0x04, 0x2f
        /*0002*/ 	.short	(.L_1 - .L_0)
	.align		4
.L_0:
        /*0004*/ 	.word	index@(_Z15vote_all_kernelPiS_i)
        /*0008*/ 	.word	0x0000000a


	//----- nvinfo : EIATTR_FRAME_SIZE
	.align		4
.L_1:
        /*000c*/ 	.byte	0x04, 0x11
        /*000e*/ 	.short	(.L_3 - .L_2)
	.align		4
.L_2:
        /*0010*/ 	.word	index@(_Z15vote_all_kernelPiS_i)
        /*0014*/ 	.word	0x00000000


	//----- nvinfo : EIATTR_REGCOUNT
	.align		4
.L_3:
        /*0018*/ 	.byte	0x04, 0x2f
        /*001a*/ 	.short	(.L_5 - .L_4)
	.align		4
.L_4:
        /*001c*/ 	.word	index@(_Z15vote_any_kernelPiS_i)
        /*0020*/ 	.word	0x0000000a


	//----- nvinfo : EIATTR_FRAME_SIZE
	.align		4
.L_5:
        /*0024*/ 	.byte	0x04, 0x11
        /*0026*/ 	.short	(.L_7 - .L_6)
	.align		4
.L_6:
        /*0028*/ 	.word	index@(_Z15vote_any_kernelPiS_i)
        /*002c*/ 	.word	0x00000000


	//----- nvinfo : EIATTR_REGCOUNT
	.align		4
.L_7:
        /*0030*/ 	.byte	0x04, 0x2f
        /*0032*/ 	.short	(.L_9 - .L_8)
	.align		4
.L_8:
        /*0034*/ 	.word	index@(_Z18vote_ballot_kernelPjPii)
        /*0038*/ 	.word	0x0000000a


	//----- nvinfo : EIATTR_FRAME_SIZE
	.align		4
.L_9:
        /*003c*/ 	.byte	0x04, 0x11
        /*003e*/ 	.short	(.L_11 - .L_10)
	.align		4
.L_10:
        /*0040*/ 	.word	index@(_Z18vote_ballot_kernelPjPii)
        /*0044*/ 	.word	0x00000000


	//----- nvinfo : EIATTR_REGCOUNT
	.align		4
.L_11:
        /*0048*/ 	.byte	0x04, 0x2f
        /*004a*/ 	.short	(.L_13 - .L_12)
	.align		4
.L_12:
        /*004c*/ 	.word	index@(_Z24convergence_check_kernelPiPfS0_f)
        /*0050*/ 	.word	0x0000000a


	//----- nvinfo : EIATTR_FRAME_SIZE
	.align		4
.L_13:
        /*0054*/ 	.byte	0x04, 0x11
        /*0056*/ 	.short	(.L_15 - .L_14)
	.align		4
.L_14:
        /*0058*/ 	.word	index@(_Z24convergence_check_kernelPiPfS0_f)
        /*005c*/ 	.word	0x00000000


	//----- nvinfo : EIATTR_REGCOUNT
	.align		4
.L_15:
        /*0060*/ 	.byte	0x04, 0x2f
        /*0062*/ 	.short	(.L_17 - .L_16)
	.align		4
.L_16:
        /*0064*/ 	.word	index@(_Z25conflict_detection_kernelPiS_)
        /*0068*/ 	.word	0x0000000a


	//----- nvinfo : EIATTR_FRAME_SIZE
	.align		4
.L_17:
        /*006c*/ 	.byte	0x04, 0x11
        /*006e*/ 	.short	(.L_19 - .L_18)
	.align		4
.L_18:
        /*0070*/ 	.word	index@(_Z25conflict_detection_kernelPiS_)
        /*0074*/ 	.word	0x00000000


	//----- nvinfo : EIATTR_REGCOUNT
	.align		4
.L_19:
        /*0078*/ 	.byte	0x04, 0x2f
        /*007a*/ 	.short	(.L_21 - .L_20)
	.align		4
.L_20:
        /*007c*/ 	.word	index@(_Z27stream_compact_count_kernelPiS_i)
        /*0080*/ 	.word	0x0000000a


	//----- nvinfo : EIATTR_FRAME_SIZE
	.align		4
.L_21:
        /*0084*/ 	.byte	0x04, 0x11
        /*0086*/ 	.short	(.L_23 - .L_22)
	.align		4
.L_22:
        /*0088*/ 	.word	index@(_Z27stream_compact_count_kernelPiS_i)
        /*008c*/ 	.word	0x00000000


	//----- nvinfo : EIATTR_REGCOUNT
	.align		4
.L_23:
        /*0090*/ 	.byte	0x04, 0x2f
        /*0092*/ 	.short	(.L_25 - .L_24)
	.align		4
.L_24:
        /*0094*/ 	.word	index@(_Z19load_balance_kernelPiS_i)
        /*0098*/ 	.word	0x0000000a


	//----- nvinfo : EIATTR_FRAME_SIZE
	.align		4
.L_25:
        /*009c*/ 	.byte	0x04, 0x11
        /*009e*/ 	.short	(.L_27 - .L_26)
	.align		4
.L_26:
        /*00a0*/ 	.word	index@(_Z19load_balance_kernelPiS_i)
        /*00a4*/ 	.word	0x00000000


	//----- nvinfo : EIATTR_MIN_STACK_SIZE
	.align		4
.L_27:
        /*00a8*/ 	.byte	0x04, 0x12
        /*00aa*/ 	.short	(.L_29 - .L_28)
	.align		4
.L_28:
        /*00ac*/ 	.word	index@(_Z19load_balance_kernelPiS_i)
        /*00b0*/ 	.word	0x00000000


	//----- nvinfo : EIATTR_MIN_STACK_SIZE
	.align		4
.L_29:
        /*00b4*/ 	.byte	0x04, 0x12
        /*00b6*/ 	.short	(.L_31 - .L_30)
	.align		4
.L_30:
        /*00b8*/ 	.word	index@(_Z27stream_compact_count_kernelPiS_i)
        /*00bc*/ 	.word	0x00000000


	//----- nvinfo : EIATTR_MIN_STACK_SIZE
	.align		4
.L_31:
        /*00c0*/ 	.byte	0x04, 0x12
        /*00c2*/ 	.short	(.L_33 - .L_32)
	.align		4
.L_32:
        /*00c4*/ 	.word	index@(_Z25conflict_detection_kernelPiS_)
        /*00c8*/ 	.word	0x00000000


	//----- nvinfo : EIATTR_MIN_STACK_SIZE
	.align		4
.L_33:
        /*00cc*/ 	.byte	0x04, 0x12
        /*00ce*/ 	.short	(.L_35 - .L_34)
	.align		4
.L_34:
        /*00d0*/ 	.word	index@(_Z24convergence_check_kernelPiPfS0_f)
        /*00d4*/ 	.word	0x00000000


	//----- nvinfo : EIATTR_MIN_STACK_SIZE
	.align		4
.L_35:
        /*00d8*/ 	.byte	0x04, 0x12
        /*00da*/ 	.short	(.L_37 - .L_36)
	.align		4
.L_36:
        /*00dc*/ 	.word	index@(_Z18vote_ballot_kernelPjPii)
        /*00e0*/ 	.word	0x00000000


	//----- nvinfo : EIATTR_MIN_STACK_SIZE
	.align		4
.L_37:
        /*00e4*/ 	.byte	0x04, 0x12
        /*00e6*/ 	.short	(.L_39 - .L_38)
	.align		4
.L_38:
        /*00e8*/ 	.word	index@(_Z15vote_any_kernelPiS_i)
        /*00ec*/ 	.word	0x00000000


	//----- nvinfo : EIATTR_MIN_STACK_SIZE
	.align		4
.L_39:
        /*00f0*/ 	.byte	0x04, 0x12
        /*00f2*/ 	.short	(.L_41 - .L_40)
	.align		4
.L_40:
        /*00f4*/ 	.word	index@(_Z15vote_all_kernelPiS_i)
        /*00f8*/ 	.word	0x00000000
.L_41:


//--------------------- .nv.compat                --------------------------
	.section	.nv.compat,"",@"SHT_CUDA_COMPAT_INFO"
	.align	4
        /*0000*/ 	.byte	0x02, 0x09, 0x00, 0x00, 0x02, 0x02, 0x01, 0x00, 0x02, 0x05, 0x05, 0x00, 0x03, 0x07, 0x01, 0x01
        /*0010*/ 	.byte	0x02, 0x03, 0x00, 0x00, 0x02, 0x06, 0x01, 0x00, 0x04, 0x0b, 0x08, 0x00, 0x09, 0x00, 0x00, 0x00
        /*0020*/ 	.byte	0x00, 0x00, 0x00, 0x00


//--------------------- .nv.info._Z19load_balance_kernelPiS_i --------------------------
	.section	.nv.info._Z19load_balance_kernelPiS_i,"",@"SHT_CUDA_INFO"
	.sectionflags	@""
	.align	4


	//----- nvinfo : EIATTR_CUDA_API_VERSION
	.align		4
        /*0000*/ 	.byte	0x04, 0x37
        /*0002*/ 	.short	(.L_43 - .L_42)
.L_42:
        /*0004*/ 	.word	0x00000082


	//----- nvinfo : EIATTR_KPARAM_INFO
	.align		4
.L_43:
        /*0008*/ 	.byte	0x04, 0x17
        /*000a*/ 	.short	(.L_45 - .L_44)
.L_44:
        /*000c*/ 	.word	0x00000000
        /*0010*/ 	.short	0x0002
        /*0012*/ 	.short	0x0010
        /*0014*/ 	.byte	0x00, 0xf0, 0x11, 0x00


	//----- nvinfo : EIATTR_KPARAM_INFO
	.align		4
.L_45:
        /*0018*/ 	.byte	0x04, 0x17
        /*001a*/ 	.short	(.L_47 - .L_46)
.L_46:
        /*001c*/ 	.word	0x00000000
        /*0020*/ 	.short	0x0001
        /*0022*/ 	.short	0x0008
        /*0024*/ 	.byte	0x00, 0xf5, 0x21, 0x00


	//----- nvinfo : EIATTR_KPARAM_INFO
	.align		4
.L_47:
        /*0028*/ 	.byte	0x04, 0x17
        /*002a*/ 	.short	(.L_49 - .L_48)
.L_48:
        /*002c*/ 	.word	0x00000000
        /*0030*/ 	.short	0x0000
        /*0032*/ 	.short	0x0000
        /*0034*/ 	.byte	0x00, 0xf5, 0x21, 0x00


	//----- nvinfo : EIATTR_SPARSE_MMA_MASK
	.align		4
.L_49:
        /*0038*/ 	.byte	0x03, 0x50
        /*003a*/ 	.short	0x0000


	//----- nvinfo : EIATTR_MAXREG_COUNT
	.align		4
        /*003c*/ 	.byte	0x03, 0x1b
        /*003e*/ 	.short	0x00ff


	//----- nvinfo : EIATTR_MERCURY_ISA_VERSION
	.align		4
        /*0040*/ 	.byte	0x03, 0x5f
        /*0042*/ 	.short	0x0101


	//----- nvinfo : EIATTR_COOP_GROUP_MASK_REGIDS
	.align		4
        /*0044*/ 	.byte	0x04, 0x29
        /*0046*/ 	.short	(.L_51 - .L_50)


	//   ....[0]....
.L_50:
        /*0048*/ 	.word	0xffffffff


	//----- nvinfo : EIATTR_COOP_GROUP_INSTR_OFFSETS
	.align		4
.L_51:
        /*004c*/ 	.byte	0x04, 0x28
        /*004e*/ 	.short	(.L_53 - .L_52)


	//   ....[0]....
.L_52:
        /*0050*/ 	.word	0x00000090


	//----- nvinfo : EIATTR_VRC_CTA_INIT_COUNT
	.align		4
.L_53:
        /*0054*/ 	.byte	0x02, 0x4a
	.zero		1
	.zero		1


	//----- nvinfo : EIATTR_EXIT_INSTR_OFFSETS
	.align		4
        /*0058*/ 	.byte	0x04, 0x1c
        /*005a*/ 	.short	(.L_55 - .L_54)


	//   ....[0]....
.L_54:
        /*005c*/ 	.word	0x000000a0


	//   ....[1]....
        /*0060*/ 	.word	0x00000100


	//----- nvinfo : EIATTR_CBANK_PARAM_SIZE
	.align		4
.L_55:
        /*0064*/ 	.byte	0x03, 0x19
        /*0066*/ 	.short	0x0014


	//----- nvinfo : EIATTR_PARAM_CBANK
	.align		4
        /*0068*/ 	.byte	0x04, 0x0a
        /*006a*/ 	.short	(.L_57 - .L_56)
	.align		4
.L_56:
        /*006c*/ 	.word	index@(.nv.constant0._Z19load_balance_kernelPiS_i)
        /*0070*/ 	.short	0x0380
        /*0072*/ 	.short	0x0014


	//----- nvinfo : EIATTR_SW_WAR
	.align		4
.L_57:
        /*0074*/ 	.byte	0x04, 0x36
        /*0076*/ 	.short	(.L_59 - .L_58)
.L_58:
        /*0078*/ 	.word	0x00000008
.L_59:


//--------------------- .nv.info._Z27stream_compact_count_kernelPiS_i --------------------------
	.section	.nv.info._Z27stream_compact_count_kernelPiS_i,"",@"SHT_CUDA_INFO"
	.sectionflags	@""
	.align	4


	//----- nvinfo : EIATTR_CUDA_API_VERSION
	.align		4
        /*0000*/ 	.byte	0x04, 0x37
        /*0002*/ 	.short	(.L_61 - .L_60)
.L_60:
        /*0004*/ 	.word	0x00000082


	//----- nvinfo : EIATTR_KPARAM_INFO
	.align		4
.L_61:
        /*0008*/ 	.byte	0x04, 0x17
        /*000a*/ 	.short	(.L_63 - .L_62)
.L_62:
        /*000c*/ 	.word	0x00000000
        /*0010*/ 	.short	0x0002
        /*0012*/ 	.short	0x0010
        /*0014*/ 	.byte	0x00, 0xf0, 0x11, 0x00


	//----- nvinfo : EIATTR_KPARAM_INFO
	.align		4
.L_63:
        /*0018*/ 	.byte	0x04, 0x17
        /*001a*/ 	.short	(.L_65 - .L_64)
.L_64:
        /*001c*/ 	.word	0x00000000
        /*0020*/ 	.short	0x0001
        /*0022*/ 	.short	0x0008
        /*0024*/ 	.byte	0x00, 0xf5, 0x21, 0x00


	//----- nvinfo : EIATTR_KPARAM_INFO
	.align		4
.L_65:
        /*0028*/ 	.byte	0x04, 0x17
        /*002a*/ 	.short	(.L_67 - .L_66)
.L_66:
        /*002c*/ 	.word	0x00000000
        /*0030*/ 	.short	0x0000
        /*0032*/ 	.short	0x0000
        /*0034*/ 	.byte	0x00, 0xf5, 0x21, 0x00


	//----- nvinfo : EIATTR_SPARSE_MMA_MASK
	.align		4
.L_67:
        /*0038*/ 	.byte	0x03, 0x50
        /*003a*/ 	.short	0x0000


	//----- nvinfo : EIATTR_MAXREG_COUNT
	.align		4
        /*003c*/ 	.byte	0x03, 0x1b
        /*003e*/ 	.short	0x00ff


	//----- nvinfo : EIATTR_MERCURY_ISA_VERSION
	.align		4
        /*0040*/ 	.byte	0x03, 0x5f
        /*0042*/ 	.short	0x0101


	//----- nvinfo : EIATTR_COOP_GROUP_MASK_REGIDS
	.align		4
        /*0044*/ 	.byte	0x04, 0x29
        /*0046*/ 	.short	(.L_69 - .L_68)


	//   ....[0]....
.L_68:
        /*0048*/ 	.word	0xffffffff


	//----- nvinfo : EIATTR_COOP_GROUP_INSTR_OFFSETS
	.align		4
.L_69:
        /*004c*/ 	.byte	0x04, 0x28
        /*004e*/ 	.short	(.L_71 - .L_70)


	//   ....[0]....
.L_70:
        /*0050*/ 	.word	0x00000090


	//----- nvinfo : EIATTR_VRC_CTA_INIT_COUNT
	.align		4
.L_71:
        /*0054*/ 	.byte	0x02, 0x4a
	.zero		1
	.zero		1


	//----- nvinfo : EIATTR_EXIT_INSTR_OFFSETS
	.align		4
        /*0058*/ 	.byte	0x04, 0x1c
        /*005a*/ 	.short	(.L_73 - .L_72)


	//   ....[0]....
.L_72:
        /*005c*/ 	.word	0x000000a0


	//   ....[1]....
        /*0060*/ 	.word	0x00000100


	//----- nvinfo : EIATTR_CBANK_PARAM_SIZE
	.align		4
.L_73:
        /*0064*/ 	.byte	0x03, 0x19
        /*0066*/ 	.short	0x0014


	//----- nvinfo : EIATTR_PARAM_CBANK
	.align		4
        /*0068*/ 	.byte	0x04, 0x0a
        /*006a*/ 	.short	(.L_75 - .L_74)
	.align		4
.L_74:
        /*006c*/ 	.word	index@(.nv.constant0._Z27stream_compact_count_kernelPiS_i)
        /*0070*/ 	.short	0x0380
        /*0072*/ 	.short	0x0014


	//----- nvinfo : EIATTR_SW_WAR
	.align		4
.L_75:
        /*0074*/ 	.byte	0x04, 0x36
        /*0076*/ 	.short	(.L_77 - .L_76)
.L_76:
        /*0078*/ 	.word	0x00000008
.L_77:


//--------------------- .nv.info._Z25conflict_detection_kernelPiS_ --------------------------
	.section	.nv.info._Z25conflict_detection_kernelPiS_,"",@"SHT_CUDA_INFO"
	.sectionflags	@""
	.align	4


	//----- nvinfo : EIATTR_CUDA_API_VERSION
	.align		4
        /*0000*/ 	.byte	0x04, 0x37
        /*0002*/ 	.short	(.L_79 - .L_78)
.L_78:
        /*0004*/ 	.word	0x00000082


	//----- nvinfo : EIATTR_KPARAM_INFO
	.align		4
.L_79:
        /*0008*/ 	.byte	0x04, 0x17
        /*000a*/ 	.short	(.L_81 - .L_80)
.L_80:
        /*000c*/ 	.word	0x00000000
        /*0010*/ 	.short	0x0001
        /*0012*/ 	.short	0x0008
        /*0014*/ 	.byte	0x00, 0xf5, 0x21, 0x00


	//----- nvinfo : EIATTR_KPARAM_INFO
	.align		4
.L_81:
        /*0018*/ 	.byte	0x04, 0x17
        /*001a*/ 	.short	(.L_83 - .L_82)
.L_82:
        /*001c*/ 	.word	0x00000000
        /*0020*/ 	.short	0x0000
        /*0022*/ 	.short	0x0000
        /*0024*/ 	.byte	0x00, 0xf5, 0x21, 0x00


	//----- nvinfo : EIATTR_SPARSE_MMA_MASK
	.align		4
.L_83:
        /*0028*/ 	.byte	0x03, 0x50
        /*002a*/ 	.short	0x0000


	//----- nvinfo : EIATTR_MAXREG_COUNT
	.align		4
        /*002c*/ 	.byte	0x03, 0x1b
        /*002e*/ 	.short	0x00ff


	//----- nvinfo : EIATTR_MERCURY_ISA_VERSION
	.align		4
        /*0030*/ 	.byte	0x03, 0x5f
        /*0032*/ 	.short	0x0101


	//----- nvinfo : EIATTR_COOP_GROUP_MASK_REGIDS
	.align		4
        /*0034*/ 	.byte	0x04, 0x29
        /*0036*/ 	.short	(.L_85 - .L_84)


	//   ....[0]....
.L_84:
        /*0038*/ 	.word	0xffffffff


	//   ....[1]....
        /*003c*/ 	.word	0xffffffff


	//----- nvinfo : EIATTR_COOP_GROUP_INSTR_OFFSETS
	.align		4
.L_85:
        /*0040*/ 	.byte	0x04, 0x28
        /*0042*/ 	.short	(.L_87 - .L_86)


	//   ....[0]....
.L_86:
        /*0044*/ 	.word	0x00000090


	//   ....[1]....
        /*0048*/ 	.word	0x00000120


	//----- nvinfo : EIATTR_VRC_CTA_INIT_COUNT
	.align		4
.L_87:
        /*004c*/ 	.byte	0x02, 0x4a
	.zero		1
	.zero		1


	//----- nvinfo : EIATTR_EXIT_INSTR_OFFSETS
	.align		4
        /*0050*/ 	.byte	0x04, 0x1c
        /*0052*/ 	.short	(.L_89 - .L_88)


	//   ....[0]....
.L_88:
        /*0054*/ 	.word	0x00000130


	//   ....[1]....
        /*0058*/ 	.word	0x00000190


	//----- nvinfo : EIATTR_CRS_STACK_SIZE
	.align		4
.L_89:
        /*005c*/ 	.byte	0x04, 0x1e
        /*005e*/ 	.short	(.L_91 - .L_90)
.L_90:
        /*0060*/ 	.word	0x00000000


	//----- nvinfo : EIATTR_CBANK_PARAM_SIZE
	.align		4
.L_91:
        /*0064*/ 	.byte	0x03, 0x19
        /*0066*/ 	.short	0x0010


	//----- nvinfo : EIATTR_PARAM_CBANK
	.align		4
        /*0068*/ 	.byte	0x04, 0x0a
        /*006a*/ 	.short	(.L_93 - .L_92)
	.align		4
.L_92:
        /*006c*/ 	.word	index@(.nv.constant0._Z25conflict_detection_kernelPiS_)
        /*0070*/ 	.short	0x0380
        /*0072*/ 	.short	0x0010


	//----- nvinfo : EIATTR_SW_WAR
	.align		4
.L_93:
        /*0074*/ 	.byte	0x04, 0x36
        /*0076*/ 	.short	(.L_95 - .L_94)
.L_94:
        /*0078*/ 	.word	0x00000008
.L_95:


//--------------------- .nv.info._Z24convergence_check_kernelPiPfS0_f --------------------------
	.section	.nv.info._Z24convergence_check_kernelPiPfS0_f,"",@"SHT_CUDA_INFO"
	.sectionflags	@""
	.align	4


	//----- nvinfo : EIATTR_CUDA_API_VERSION
	.align		4
        /*0000*/ 	.byte	0x04, 0x37
        /*0002*/ 	.short	(.L_97 - .L_96)
.L_96:
        /*0004*/ 	.word	0x00000082


	//----- nvinfo : EIATTR_KPARAM_INFO
	.align		4
.L_97:
        /*0008*/ 	.byte	0x04, 0x17
        /*000a*/ 	.short	(.L_99 - .L_98)
.L_98:
        /*000c*/ 	.word	0x00000000
        /*0010*/ 	.short	0x0003
        /*0012*/ 	.short	0x0018
        /*0014*/ 	.byte	0x00, 0xf0, 0x11, 0x00


	//----- nvinfo : EIATTR_KPARAM_INFO
	.align		4
.L_99:
        /*0018*/ 	.byte	0x04, 0x17
        /*001a*/ 	.short	(.L_101 - .L_100)
.L_100:
        /*001c*/ 	.word	0x00000000
        /*0020*/ 	.short	0x0002
        /*0022*/ 	.short	0x0010
        /*0024*/ 	.byte	0x00, 0xf5, 0x21, 0x00


	//----- nvinfo : EIATTR_KPARAM_INFO
	.align		4
.L_101:
        /*0028*/ 	.byte	0x04, 0x17
        /*002a*/ 	.short	(.L_103 - .L_102)
.L_102:
        /*002c*/ 	.word	0x00000000
        /*0030*/ 	.short	0x0001
        /*0032*/ 	.short	0x0008
        /*0034*/ 	.byte	0x00, 0xf5, 0x21, 0x00


	//----- nvinfo : EIATTR_KPARAM_INFO
	.align		4
.L_103:
        /*0038*/ 	.byte	0x04, 0x17
        /*003a*/ 	.short	(.L_105 - .L_104)
.L_104:
        /*003c*/ 	.word	0x00000000
        /*0040*/ 	.short	0x0000
        /*0042*/ 	.short	0x0000
        /*0044*/ 	.byte	0x00, 0xf5, 0x21, 0x00


	//----- nvinfo : EIATTR_SPARSE_MMA_MASK
	.align		4
.L_105:
        /*0048*/ 	.byte	0x03, 0x50
        /*004a*/ 	.short	0x0000


	//----- nvinfo : EIATTR_MAXREG_COUNT
	.align		4
        /*004c*/ 	.byte	0x03, 0x1b
        /*004e*/ 	.short	0x00ff


	//----- nvinfo : EIATTR_MERCURY_ISA_VERSION
	.align		4
        /*0050*/ 	.byte	0x03, 0x5f
        /*0052*/ 	.short	0x0101


	//----- nvinfo : EIATTR_COOP_GROUP_MASK_REGIDS
	.align		4
        /*0054*/ 	.byte	0x04, 0x29
        /*0056*/ 	.short	(.L_107 - .L_106)


	//   ....[0]....
.L_106:
        /*0058*/ 	.word	0xffffffff


	//----- nvinfo : EIATTR_COOP_GROUP_INSTR_OFFSETS
	.align		4
.L_107:
        /*005c*/ 	.byte	0x04, 0x28
        /*005e*/ 	.short	(.L_109 - .L_108)


	//   ....[0]....
.L_108:
        /*0060*/ 	.word	0x000000d0


	//----- nvinfo : EIATTR_VRC_CTA_INIT_COUNT
	.align		4
.L_109:
        /*0064*/ 	.byte	0x02, 0x4a
	.zero		1
	.zero		1


	//----- nvinfo : EIATTR_EXIT_INSTR_OFFSETS
	.align		4
        /*0068*/ 	.byte	0x04, 0x1c
        /*006a*/ 	.short	(.L_111 - .L_110)


	//   ....[0]....
.L_110:
        /*006c*/ 	.word	0x000000e0


	//   ....[1]....
        /*0070*/ 	.word	0x00000140


	//----- nvinfo : EIATTR_CBANK_PARAM_SIZE
	.align		4
.L_111:
        /*0074*/ 	.byte	0x03, 0x19
        /*0076*/ 	.short	0x001c


	//----- nvinfo : EIATTR_PARAM_CBANK
	.align		4
        /*0078*/ 	.byte	0x04, 0x0a
        /*007a*/ 	.short	(.L_113 - .L_112)
	.align		4
.L_112:
        /*007c*/ 	.word	index@(.nv.constant0._Z24convergence_check_kernelPiPfS0_f)
        /*0080*/ 	.short	0x0380
        /*0082*/ 	.short	0x001c


	//----- nvinfo : EIATTR_SW_WAR
	.align		4
.L_113:
        /*0084*/ 	.byte	0x04, 0x36
        /*0086*/ 	.short	(.L_115 - .L_114)
.L_114:
        /*0088*/ 	.word	0x00000008
.L_115:


//--------------------- .nv.info._Z18vote_ballot_kernelPjPii --------------------------
	.section	.nv.info._Z18vote_ballot_kernelPjPii,"",@"SHT_CUDA_INFO"
	.sectionflags	@""
	.align	4


	//----- nvinfo : EIATTR_CUDA_API_VERSION
	.align		4
        /*0000*/ 	.byte	0x04, 0x37
        /*0002*/ 	.short	(.L_117 - .L_116)
.L_116:
        /*0004*/ 	.word	0x00000082


	//----- nvinfo : EIATTR_KPARAM_INFO
	.align		4
.L_117:
        /*0008*/ 	.byte	0x04, 0x17
        /*000a*/ 	.short	(.L_119 - .L_118)
.L_118:
        /*000c*/ 	.word	0x00000000
        /*0010*/ 	.short	0x0002
        /*0012*/ 	.short	0x0010
        /*0014*/ 	.byte	0x00, 0xf0, 0x11, 0x00


	//----- nvinfo : EIATTR_KPARAM_INFO
	.align		4
.L_119:
        /*0018*/ 	.byte	0x04, 0x17
        /*001a*/ 	.short	(.L_121 - .L_120)
.L_120:
        /*001c*/ 	.word	0x00000000
        /*0020*/ 	.short	0x0001
        /*0022*/ 	.short	0x0008
        /*0024*/ 	.byte	0x00, 0xf5, 0x21, 0x00


	//----- nvinfo : EIATTR_KPARAM_INFO
	.align		4
.L_121:
        /*0028*/ 	.byte	0x04, 0x17
        /*002a*/ 	.short	(.L_123 - .L_122)
.L_122:
        /*002c*/ 	.word	0x00000000
        /*0030*/ 	.short	0x0000
        /*0032*/ 	.short	0x0000
        /*0034*/ 	.byte	0x00, 0xf5, 0x21, 0x00


	//----- nvinfo : EIATTR_SPARSE_MMA_MASK
	.align		4
.L_123:
        /*0038*/ 	.byte	0x03, 0x50
        /*003a*/ 	.short	0x0000


	//----- nvinfo : EIATTR_MAXREG_COUNT
	.align		4
        /*003c*/ 	.byte	0x03, 0x1b
        /*003e*/ 	.short	0x00ff


	//----- nvinfo : EIATTR_MERCURY_ISA_VERSION
	.align		4
        /*0040*/ 	.byte	0x03, 0x5f
        /*0042*/ 	.short	0x0101


	//----- nvinfo : EIATTR_COOP_GROUP_MASK_REGIDS
	.align		4
        /*0044*/ 	.byte	0x04, 0x29
        /*0046*/ 	.short	(.L_125 - .L_124)


	//   ....[0]....
.L_124:
        /*0048*/ 	.word	0xffffffff


	//----- nvinfo : EIATTR_COOP_GROUP_INSTR_OFFSETS
	.align		4
.L_125:
        /*004c*/ 	.byte	0x04, 0x28
        /*004e*/ 	.short	(.L_127 - .L_126)


	//   ....[0]....
.L_126:
        /*0050*/ 	.word	0x00000090


	//----- nvinfo : EIATTR_VRC_CTA_INIT_COUNT
	.align		4
.L_127:
        /*0054*/ 	.byte	0x02, 0x4a
	.zero		1
	.zero		1


	//----- nvinfo : EIATTR_EXIT_INSTR_OFFSETS
	.align		4
        /*0058*/ 	.byte	0x04, 0x1c
        /*005a*/ 	.short	(.L_129 - .L_128)


	//   ....[0]....
.L_128:
        /*005c*/ 	.word	0x000000a0


	//   ....[1]....
        /*0060*/ 	.word	0x000000f0


	//----- nvinfo : EIATTR_CBANK_PARAM_SIZE
	.align		4
.L_129:
        /*0064*/ 	.byte	0x03, 0x19
        /*0066*/ 	.short	0x0014


	//----- nvinfo : EIATTR_PARAM_CBANK
	.align		4
        /*0068*/ 	.byte	0x04, 0x0a
        /*006a*/ 	.short	(.L_131 - .L_130)
	.align		4
.L_130:
        /*006c*/ 	.word	index@(.nv.constant0._Z18vote_ballot_kernelPjPii)
        /*0070*/ 	.short	0x0380
        /*0072*/ 	.short	0x0014


	//----- nvinfo : EIATTR_SW_WAR
	.align		4
.L_131:
        /*0074*/ 	.byte	0x04, 0x36
        /*0076*/ 	.short	(.L_133 - .L_132)
.L_132:
        /*0078*/ 	.word	0x00000008
.L_133:


//--------------------- .nv.info._Z15vote_any_kernelPiS_i --------------------------
	.section	.nv.info._Z15vote_any_kernelPiS_i,"",@"SHT_CUDA_INFO"
	.sectionflags	@""
	.align	4


	//----- nvinfo : EIATTR_CUDA_API_VERSION
	.align		4
        /*0000*/ 	.byte	0x04, 0x37
        /*0002*/ 	.short	(.L_135 - .L_134)
.L_134:
        /*0004*/ 	.word	0x00000082


	//----- nvinfo : EIATTR_KPARAM_INFO
	.align		4
.L_135:
        /*0008*/ 	.byte	0x04, 0x17
        /*000a*/ 	.short	(.L_137 - .L_136)
.L_136:
        /*000c*/ 	.word	0x00000000
        /*0010*/ 	.short	0x0002
        /*0012*/ 	.short	0x0010
        /*0014*/ 	.byte	0x00, 0xf0, 0x11, 0x00


	//----- nvinfo : EIATTR_KPARAM_INFO
	.align		4
.L_137:
        /*0018*/ 	.byte	0x04, 0x17
        /*001a*/ 	.short	(.L_139 - .L_138)
.L_138:
        /*001c*/ 	.word	0x00000000
        /*0020*/ 	.short	0x0001
        /*0022*/ 	.short	0x0008
        /*0024*/ 	.byte	0x00, 0xf5, 0x21, 0x00


	//----- nvinfo : EIATTR_KPARAM_INFO
	.align		4
.L_139:
        /*0028*/ 	.byte	0x04, 0x17
        /*002a*/ 	.short	(.L_141 - .L_140)
.L_140:
        /*002c*/ 	.word	0x00000000
        /*0030*/ 	.short	0x0000
        /*0032*/ 	.short	0x0000
        /*0034*/ 	.byte	0x00, 0xf5, 0x21, 0x00


	//----- nvinfo : EIATTR_SPARSE_MMA_MASK
	.align		4
.L_141:
        /*0038*/ 	.byte	0x03, 0x50
        /*003a*/ 	.short	0x0000


	//----- nvinfo : EIATTR_MAXREG_COUNT
	.align		4
        /*003c*/ 	.byte	0x03, 0x1b
        /*003e*/ 	.short	0x00ff


	//----- nvinfo : EIATTR_MERCURY_ISA_VERSION
	.align		4
        /*0040*/ 	.byte	0x03, 0x5f
        /*0042*/ 	.short	0x0101


	//----- nvinfo : EIATTR_COOP_GROUP_MASK_REGIDS
	.align		4
        /*0044*/ 	.byte	0x04, 0x29
        /*0046*/ 	.short	(.L_143 - .L_142)


	//   ....[0]....
.L_142:
        /*0048*/ 	.word	0xffffffff


	//----- nvinfo : EIATTR_COOP_GROUP_INSTR_OFFSETS
	.align		4
.L_143:
        /*004c*/ 	.byte	0x04, 0x28
        /*004e*/ 	.short	(.L_145 - .L_144)


	//   ....[0]....
.L_144:
        /*0050*/ 	.word	0x00000090


	//----- nvinfo : EIATTR_VRC_CTA_INIT_COUNT
	.align		4
.L_145:
        /*0054*/ 	.byte	0x02, 0x4a
	.zero		1
	.zero		1


	//----- nvinfo : EIATTR_EXIT_INSTR_OFFSETS
	.align		4
        /*0058*/ 	.byte	0x04, 0x1c
        /*005a*/ 	.short	(.L_147 - .L_146)


	//   ....[0]....
.L_146:
        /*005c*/ 	.word	0x000000a0


	//   ....[1]....
        /*0060*/ 	.word	0x00000100


	//----- nvinfo : EIATTR_CBANK_PARAM_SIZE
	.align		4
.L_147:
        /*0064*/ 	.byte	0x03, 0x19
        /*0066*/ 	.short	0x0014


	//----- nvinfo : EIATTR_PARAM_CBANK
	.align		4
        /*0068*/ 	.byte	0x04, 0x0a
        /*006a*/ 	.short	(.L_149 - .L_148)
	.align		4
.L_148:
        /*006c*/ 	.word	index@(.nv.constant0._Z15vote_any_kernelPiS_i)
        /*0070*/ 	.short	0x0380
        /*0072*/ 	.short	0x0014


	//----- nvinfo : EIATTR_SW_WAR
	.align		4
.L_149:
        /*0074*/ 	.byte	0x04, 0x36
        /*0076*/ 	.short	(.L_151 - .L_150)
.L_150:
        /*0078*/ 	.word	0x00000008
.L_151:


//--------------------- .nv.info._Z15vote_all_kernelPiS_i --------------------------
	.section	.nv.info._Z15vote_all_kernelPiS_i,"",@"SHT_CUDA_INFO"
	.sectionflags	@""
	.align	4


	//----- nvinfo : EIATTR_CUDA_API_VERSION
	.align		4
        /*0000*/ 	.byte	0x04, 0x37
        /*0002*/ 	.short	(.L_153 - .L_152)
.L_152:
        /*0004*/ 	.word	0x00000082


	//----- nvinfo : EIATTR_KPARAM_INFO
	.align		4
.L_153:
        /*0008*/ 	.byte	0x04, 0x17
        /*000a*/ 	.short	(.L_155 - .L_154)
.L_154:
        /*000c*/ 	.word	0x00000000
        /*0010*/ 	.short	0x0002
        /*0012*/ 	.short	0x0010
        /*0014*/ 	.byte	0x00, 0xf0, 0x11, 0x00


	//----- nvinfo : EIATTR_KPARAM_INFO
	.align		4
.L_155:
        /*0018*/ 	.byte	0x04, 0x17
        /*001a*/ 	.short	(.L_157 - .L_156)
.L_156:
        /*001c*/ 	.word	0x00000000
        /*0020*/ 	.short	0x0001
        /*0022*/ 	.short	0x0008
        /*0024*/ 	.byte	0x00, 0xf5, 0x21, 0x00


	//----- nvinfo : EIATTR_KPARAM_INFO
	.align		4
.L_157:
        /*0028*/ 	.byte	0x04, 0x17
        /*002a*/ 	.short	(.L_159 - .L_158)
.L_158:
        /*002c*/ 	.word	0x00000000
        /*0030*/ 	.short	0x0000
        /*0032*/ 	.short	0x0000
        /*0034*/ 	.byte	0x00, 0xf5, 0x21, 0x00


	//----- nvinfo : EIATTR_SPARSE_MMA_MASK
	.align		4
.L_159:
        /*0038*/ 	.byte	0x03, 0x50
        /*003a*/ 	.short	0x0000


	//----- nvinfo : EIATTR_MAXREG_COUNT
	.align		4
        /*003c*/ 	.byte	0x03, 0x1b
        /*003e*/ 	.short	0x00ff


	//----- nvinfo : EIATTR_MERCURY_ISA_VERSION
	.align		4
        /*0040*/ 	.byte	0x03, 0x5f
        /*0042*/ 	.short	0x0101


	//----- nvinfo : EIATTR_COOP_GROUP_MASK_REGIDS
	.align		4
        /*0044*/ 	.byte	0x04, 0x29
        /*0046*/ 	.short	(.L_161 - .L_160)


	//   ....[0]....
.L_160:
        /*0048*/ 	.word	0xffffffff


	//----- nvinfo : EIATTR_COOP_GROUP_INSTR_OFFSETS
	.align		4
.L_161:
        /*004c*/ 	.byte	0x04, 0x28
        /*004e*/ 	.short	(.L_163 - .L_162)


	//   ....[0]....
.L_162:
        /*0050*/ 	.word	0x00000090


	//----- nvinfo : EIATTR_VRC_CTA_INIT_COUNT
	.align		4
.L_163:
        /*0054*/ 	.byte	0x02, 0x4a
	.zero		1
	.zero		1


	//----- nvinfo : EIATTR_EXIT_INSTR_OFFSETS
	.align		4
        /*0058*/ 	.byte	0x04, 0x1c
        /*005a*/ 	.short	(.L_165 - .L_164)


	//   ....[0]....
.L_164:
        /*005c*/ 	.word	0x000000a0


	//   ....[1]....
        /*0060*/ 	.word	0x00000100


	//----- nvinfo : EIATTR_CBANK_PARAM_SIZE
	.align		4
.L_165:
        /*0064*/ 	.byte	0x03, 0x19
        /*0066*/ 	.short	0x0014


	//----- nvinfo : EIATTR_PARAM_CBANK
	.align		4
        /*0068*/ 	.byte	0x04, 0x0a
        /*006a*/ 	.short	(.L_167 - .L_166)
	.align		4
.L_166:
        /*006c*/ 	.word	index@(.nv.constant0._Z15vote_all_kernelPiS_i)
        /*0070*/ 	.short	0x0380
        /*0072*/ 	.short	0x0014


	//----- nvinfo : EIATTR_SW_WAR
	.align		4
.L_167:
        /*0074*/ 	.byte	0x04, 0x36
        /*0076*/ 	.short	(.L_169 - .L_168)
.L_168:
        /*0078*/ 	.word	0x00000008
.L_169:


//--------------------- .nv.callgraph             --------------------------
	.section	.nv.callgraph,"",@"SHT_CUDA_CALLGRAPH"
	.align	4
	.sectionentsize	8
	.align		4
        /*0000*/ 	.word	0x00000000
	.align		4
        /*0004*/ 	.word	0xffffffff
	.align		4
        /*0008*/ 	.word	0x00000000
	.align		4
        /*000c*/ 	.word	0xfffffffe
	.align		4
        /*0010*/ 	.word	0x00000000
	.align		4
        /*0014*/ 	.word	0xfffffffd
	.align		4
        /*0018*/ 	.word	0x00000000
	.align		4
        /*001c*/ 	.word	0xfffffffc


//--------------------- .text._Z19load_balance_kernelPiS_i --------------------------
	.section	.text._Z19load_balance_kernelPiS_i,"ax",@progbits
	.align	128
        .global         _Z19load_balance_kernelPiS_i
        .type           _Z19load_balance_kernelPiS_i,@function
        .size           _Z19load_balance_kernelPiS_i,(.L_x_8 - _Z19load_balance_kernelPiS_i)
        .other          _Z19load_balance_kernelPiS_i,@"STO_CUDA_ENTRY STV_DEFAULT"
_Z19load_balance_kernelPiS_i:
.text._Z19load_balance_kernelPiS_i:
[----:B------:R-:W-:Y:S01]  /*0000*/  LDC R1, c[0x0][0x37c] ;  /* 0x0000df00ff017b82 */ /* 0x000fe20000000800 */
[----:B------:R-:W0:Y:S07]  /*0010*/  S2R R7, SR_TID.X ;  /* 0x0000000000077919 */ /* 0x000e2e0000002100 */
[----:B------:R-:W0:Y:S01]  /*0020*/  LDC.64 R2, c[0x0][0x388] ;  /* 0x0000e200ff027b82 */ /* 0x000e220000000a00 */
[----:B------:R-:W1:Y:S01]  /*0030*/  LDCU.64 UR4, c[0x0][0x358] ;  /* 0x00006b00ff0477ac */ /* 0x000e620008000a00 */
[----:B------:R-:W2:Y:S01]  /*0040*/  LDCU UR6, c[0x0][0x390] ;  /* 0x00007200ff0677ac */ /* 0x000ea20008000800 */
[----:B0-----:R-:W-:-:S06]  /*0050*/  IMAD.WIDE.U32 R2, R7, 0x4, R2 ;  /* 0x0000000407027825 */ /* 0x001fcc00078e0002 */
[----:B-1----:R-:W2:Y:S01]  /*0060*/  LDG.E R2, desc[UR4][R2.64] ;  /* 0x0000000402027981 */ /* 0x002ea2000c1e1900 */
[----:B------:R-:W-:Y:S02]  /*0070*/  LOP3.LUT P1, RZ, R7, 0x1f, RZ, 0xc0, !PT ;  /* 0x0000001f07ff7812 */ /* 0x000fe4000782c0ff */
[----:B--2---:R-:W-:-:S13]  /*0080*/  ISETP.GE.AND P0, PT, R2, UR6, PT ;  /* 0x0000000602007c0c */ /* 0x004fda000bf06270 */
[----:B------:R-:W-:Y:S01]  /*0090*/  VOTE.ALL P0, !P0 ;  /* 0x0000000000ff7806 */ /* 0x000fe20004000000 */
[----:B------:R-:W-:-:S12]  /*00a0*/  @P1 EXIT ;  /* 0x000000000000194d */ /* 0x000fd80003800000 */
[----:B------:R-:W0:Y:S01]  /*00b0*/  LDC.64 R2, c[0x0][0x380] ;  /* 0x0000e000ff027b82 */ /* 0x000e220000000a00 */
[----:B------:R-:W-:Y:S02]  /*00c0*/  SHF.R.U32.HI R7, RZ, 0x5, R7 ;  /* 0x00000005ff077819 */ /* 0x000fe40000011607 */
[----:B------:R-:W-:-:S03]  /*00d0*/  SEL R5, RZ, 0x1, !P0 ;  /* 0x00000001ff057807 */ /* 0x000fc60004000000 */
[----:B0-----:R-:W-:-:S05]  /*00e0*/  IMAD.WIDE.U32 R2, R7, 0x4, R2 ;  /* 0x0000000407027825 */ /* 0x001fca00078e0002 */
[----:B------:R-:W-:Y:S01]  /*00f0*/  STG.E desc[UR4][R2.64], R5 ;  /* 0x0000000502007986 */ /* 0x000fe2000c101904 */
[----:B------:R-:W-:Y:S05]  /*0100*/  EXIT ;  /* 0x000000000000794d */ /* 0x000fea0003800000 */
.L_x_0:
[----:B------:R-:W-:-:S00]  /*0110*/  BRA `(.L_x_0) ;  /* 0xfffffffc00fc7947 */ /* 0x000fc0000383ffff */
[----:B------:R-:W-:-:S00]  /*0120*/  NOP ;  /* 0x0000000000007918 */ /* 0x000fc00000000000 */
        /* <DEDUP_REMOVED lines=13> */
.L_x_8:


//--------------------- .text._Z27stream_compact_count_kernelPiS_i --------------------------
	.section	.text._Z27stream_compact_count_kernelPiS_i,"ax",@progbits
	.align	128
        .global         _Z27stream_compact_count_kernelPiS_i
        .type           _Z27stream_compact_count_kernelPiS_i,@function
        .size           _Z27stream_compact_count_kernelPiS_i,(.L_x_9 - _Z27stream_compact_count_kernelPiS_i)
        .other          _Z27stream_compact_count_kernelPiS_i,@"STO_CUDA_ENTRY STV_DEFAULT"
_Z27stream_compact_count_kernelPiS_i:
.text._Z27stream_compact_count_kernelPiS_i:
        /* <DEDUP_REMOVED lines=8> */
[----:B--2---:R-:W-:-:S13]  /*0080*/  ISETP.NE.AND P1, PT, R2, UR6, PT ;  /* 0x0000000602007c0c */ /* 0x004fda000bf25270 */
[----:B------:R-:W-:Y:S01]  /*0090*/  VOTE.ANY R0, PT, !P1 ;  /* 0x0000000000007806 */ /* 0x000fe200048e0100 */
[----:B------:R-:W-:Y:S06]  /*00a0*/  @P0 EXIT ;  /* 0x000000000000094d */ /* 0x000fec0003800000 */
[----:B------:R-:W0:Y:S01]  /*00b0*/  LDC.64 R2, c[0x0][0x380] ;  /* 0x0000e000ff027b82 */ /* 0x000e220000000a00 */
[----:B------:R-:W1:Y:S01]  /*00c0*/  POPC R5, R0 ;  /* 0x0000000000057309 */ /* 0x000e620000000000 */
[----:B------:R-:W-:-:S05]  /*00d0*/  SHF.R.U32.HI R7, RZ, 0x5, R7 ;  /* 0x00000005ff077819 */ /* 0x000fca0000011607 */
[----:B0-----:R-:W-:-:S05]  /*00e0*/  IMAD.WIDE.U32 R2, R7, 0x4, R2 ;  /* 0x0000000407027825 */ /* 0x001fca00078e0002 */
[----:B-1----:R-:W-:Y:S01]  /*00f0*/  STG.E desc[UR4][R2.64], R5 ;  /* 0x0000000502007986 */ /* 0x002fe2000c101904 */
[----:B------:R-:W-:Y:S05]  /*0100*/  EXIT ;  /* 0x000000000000794d */ /* 0x000fea0003800000 */
.L_x_1:
        /* <DEDUP_REMOVED lines=15> */
.L_x_9:


//--------------------- .text._Z25conflict_detection_kernelPiS_ --------------------------
	.section	.text._Z25conflict_detection_kernelPiS_,"ax",@progbits
	.align	128
        .global         _Z25conflict_detection_kernelPiS_
        .type           _Z25conflict_detection_kernelPiS_,@function
        .size           _Z25conflict_detection_kernelPiS_,(.L_x_10 - _Z25conflict_detection_kernelPiS_)
        .other          _Z25conflict_detection_kernelPiS_,@"STO_CUDA_ENTRY STV_DEFAULT"
_Z25conflict_detection_kernelPiS_:
.text._Z25conflict_detection_kernelPiS_:
[----:B------:R-:W-:Y:S01]  /*0000*/  LDC R1, c[0x0][0x37c] ;  /* 0x0000df00ff017b82 */ /* 0x000fe20000000800 */
[----:B------:R-:W0:Y:S07]  /*0010*/  S2R R7, SR_TID.X ;  /* 0x0000000000077919 */ /* 0x000e2e0000002100 */
[----:B------:R-:W0:Y:S01]  /*0020*/  LDC.64 R2, c[0x0][0x388] ;  /* 0x0000e200ff027b82 */ /* 0x000e220000000a00 */
[----:B------:R-:W1:Y:S01]  /*0030*/  LDCU.64 UR4, c[0x0][0x358] ;  /* 0x00006b00ff0477ac */ /* 0x000e620008000a00 */
[----:B0-----:R-:W-:-:S06]  /*0040*/  IMAD.WIDE.U32 R2, R7, 0x4, R2 ;  /* 0x0000000407027825 */ /* 0x001fcc00078e0002 */
[----:B-1----:R0:W5:Y:S01]  /*0050*/  LDG.E R2, desc[UR4][R2.64] ;  /* 0x0000000402027981 */ /* 0x002162000c1e1900 */
[----:B------:R-:W-:Y:S01]  /*0060*/  IMAD.MOV.U32 R5, RZ, RZ, RZ ;  /* 0x000000ffff057224 */ /* 0x000fe200078e00ff */
[----:B------:R-:W-:-:S07]  /*0070*/  LOP3.LUT R0, R7, 0x1f, RZ, 0xc0, !PT ;  /* 0x0000001f07007812 */ /* 0x000fce00078ec0ff */
.L_x_2:
[----:B------:R-:W-:Y:S05]  /*0080*/  WARPSYNC.ALL ;  /* 0x0000000000007948 */ /* 0x000fea0003800000 */
[----:B0----5:R-:W0:Y:S01]  /*0090*/  SHFL.IDX PT, R3, R2, R5, 0x1f ;  /* 0x00001f0502037589 */ /* 0x021e2200000e0000 */
[----:B------:R-:W-:Y:S02]  /*00a0*/  ISETP.LT.U32.AND P1, PT, R5, 0x1f, PT ;  /* 0x0000001f0500780c */ /* 0x000fe40003f21070 */
[----:B0-----:R-:W-:Y:S01]  /*00b0*/  ISETP.NE.AND P0, PT, R3, R2, PT ;  /* 0x000000020300720c */ /* 0x001fe20003f05270 */
[----:B------:R-:W-:-:S03]  /*00c0*/  VIADD R3, R5, 0x1 ;  /* 0x0000000105037836 */ /* 0x000fc60000000000 */
[----:B------:R-:W-:Y:S01]  /*00d0*/  ISETP.NE.AND P0, PT, R5, R0, !P0 ;  /* 0x000000000500720c */ /* 0x000fe20004705270 */
[----:B------:R-:W-:-:S12]  /*00e0*/  IMAD.MOV.U32 R5, RZ, RZ, R3 ;  /* 0x000000ffff057224 */ /* 0x000fd800078e0003 */
[----:B------:R-:W-:Y:S05]  /*00f0*/  @!P0 BRA P1, `(.L_x_2) ;  /* 0xfffffffc00e08947 */ /* 0x000fea000083ffff */
[----:B------:R-:W-:Y:S05]  /*0100*/  WARPSYNC.ALL ;  /* 0x0000000000007948 */ /* 0x000fea0003800000 */
[----:B------:R-:W-:Y:S02]  /*0110*/  ISETP.NE.AND P1, PT, R0, RZ, PT ;  /* 0x000000ff0000720c */ /* 0x000fe40003f25270 */
[----:B------:R-:W-:-:S11]  /*0120*/  VOTE.ANY P0, P0 ;  /* 0x0000000000ff7806 */ /* 0x000fd60000000100 */
[----:B------:R-:W-:Y:S05]  /*0130*/  @P1 EXIT ;  /* 0x000000000000194d */ /* 0x000fea0003800000 */
[----:B------:R-:W0:Y:S01]  /*0140*/  LDC.64 R2, c[0x0][0x380] ;  /* 0x0000e000ff027b82 */ /* 0x000e220000000a00 */
[----:B------:R-:W-:Y:S02]  /*0150*/  SHF.R.U32.HI R7, RZ, 0x5, R7 ;  /* 0x00000005ff077819 */ /* 0x000fe40000011607 */
[----:B------:R-:W-:-:S03]  /*0160*/  SEL R5, RZ, 0x1, !P0 ;  /* 0x00000001ff057807 */ /* 0x000fc60004000000 */
[----:B0-----:R-:W-:-:S05]  /*0170*/  IMAD.WIDE.U32 R2, R7, 0x4, R2 ;  /* 0x0000000407027825 */ /* 0x001fca00078e0002 */
[----:B------:R-:W-:Y:S01]  /*0180*/  STG.E desc[UR4][R2.64], R5 ;  /* 0x0000000502007986 */ /* 0x000fe2000c101904 */
[----:B------:R-:W-:Y:S05]  /*0190*/  EXIT ;  /* 0x000000000000794d */ /* 0x000fea0003800000 */
.L_x_3:
        /* <DEDUP_REMOVED lines=14> */
.L_x_10:


//--------------------- .text._Z24convergence_check_kernelPiPfS0_f --------------------------
	.section	.text._Z24convergence_check_kernelPiPfS0_f,"ax",@progbits
	.align	128
        .global         _Z24convergence_check_kernelPiPfS0_f
        .type           _Z24convergence_check_kernelPiPfS0_f,@function
        .size           _Z24convergence_check_kernelPiPfS0_f,(.L_x_11 - _Z24convergence_check_kernelPiPfS0_f)
        .other          _Z24convergence_check_kernelPiPfS0_f,@"STO_CUDA_ENTRY STV_DEFAULT"
_Z24convergence_check_kernelPiPfS0_f:
.text._Z24convergence_check_kernelPiPfS0_f:
[----:B------:R-:W-:Y:S01]  /*0000*/  LDC R1, c[0x0][0x37c] ;  /* 0x0000df00ff017b82 */ /* 0x000fe20000000800 */
[----:B------:R-:W0:Y:S07]  /*0010*/  S2R R7, SR_TID.X ;  /* 0x0000000000077919 */ /* 0x000e2e0000002100 */
[----:B------:R-:W0:Y:S01]  /*0020*/  LDC.64 R2, c[0x0][0x388] ;  /* 0x0000e200ff027b82 */ /* 0x000e220000000a00 */
[----:B------:R-:W1:Y:S01]  /*0030*/  LDCU.64 UR4, c[0x0][0x358] ;  /* 0x00006b00ff0477ac */ /* 0x000e620008000a00 */
[----:B------:R-:W2:Y:S06]  /*0040*/  LDCU UR6, c[0x0][0x398] ;  /* 0x00007300ff0677ac */ /* 0x000eac0008000800 */
[----:B------:R-:W3:Y:S01]  /*0050*/  LDC.64 R4, c[0x0][0x390] ;  /* 0x0000e400ff047b82 */ /* 0x000ee20000000a00 */
[----:B0-----:R-:W-:-:S04]  /*0060*/  IMAD.WIDE.U32 R2, R7, 0x4, R2 ;  /* 0x0000000407027825 */ /* 0x001fc800078e0002 */
[C---:B---3--:R-:W-:Y:S02]  /*0070*/  IMAD.WIDE.U32 R4, R7.reuse, 0x4, R4 ;  /* 0x0000000407047825 */ /* 0x048fe400078e0004 */
[----:B-1----:R-:W3:Y:S04]  /*0080*/  LDG.E R2, desc[UR4][R2.64] ;  /* 0x0000000402027981 */ /* 0x002ee8000c1e1900 */
[----:B------:R-:W3:Y:S01]  /*0090*/  LDG.E R5, desc[UR4][R4.64] ;  /* 0x0000000404057981 */ /* 0x000ee2000c1e1900 */
[----:B------:R-:W-:Y:S01]  /*00a0*/  LOP3.LUT P1, RZ, R7, 0x1f, RZ, 0xc0, !PT ;  /* 0x0000001f07ff7812 */ /* 0x000fe2000782c0ff */
[----:B---3--:R-:W-:-:S05]  /*00b0*/  FADD R0, R2, -R5 ;  /* 0x8000000502007221 */ /* 0x008fca0000000000 */
[----:B--2---:R-:W-:-:S13]  /*00c0*/  FSETP.GEU.AND P0, PT, |R0|, UR6, PT ;  /* 0x0000000600007c0b */ /* 0x004fda000bf0e200 */
        /* <DEDUP_REMOVED lines=8> */
.L_x_4:
        /* <DEDUP_REMOVED lines=11> */
.L_x_11:


//--------------------- .text._Z18vote_ballot_kernelPjPii --------------------------
	.section	.text._Z18vote_ballot_kernelPjPii,"ax",@progbits
	.align	128
        .global         _Z18vote_ballot_kernelPjPii
        .type           _Z18vote_ballot_kernelPjPii,@function
        .size           _Z18vote_ballot_kernelPjPii,(.L_x_12 - _Z18vote_ballot_kernelPjPii)
        .other          _Z18vote_ballot_kernelPjPii,@"STO_CUDA_ENTRY STV_DEFAULT"
_Z18vote_ballot_kernelPjPii:
.text._Z18vote_ballot_kernelPjPii:
        /* <DEDUP_REMOVED lines=9> */
[----:B------:R-:W-:Y:S01]  /*0090*/  VOTE.ANY R5, PT, P0 ;  /* 0x0000000000057806 */ /* 0x000fe200000e0100 */
[----:B------:R-:W-:Y:S06]  /*00a0*/  @P1 EXIT ;  /* 0x000000000000194d */ /* 0x000fec0003800000 */
[----:B------:R-:W0:Y:S01]  /*00b0*/  LDC.64 R2, c[0x0][0x380] ;  /* 0x0000e000ff027b82 */ /* 0x000e220000000a00 */
[----:B------:R-:W-:-:S05]  /*00c0*/  SHF.R.U32.HI R7, RZ, 0x5, R7 ;  /* 0x00000005ff077819 */ /* 0x000fca0000011607 */
[----:B0-----:R-:W-:-:S05]  /*00d0*/  IMAD.WIDE.U32 R2, R7, 0x4, R2 ;  /* 0x0000000407027825 */ /* 0x001fca00078e0002 */
[----:B------:R-:W-:Y:S01]  /*00e0*/  STG.E desc[UR4][R2.64], R5 ;  /* 0x0000000502007986 */ /* 0x000fe2000c101904 */
[----:B------:R-:W-:Y:S05]  /*00f0*/  EXIT ;  /* 0x000000000000794d */ /* 0x000fea0003800000 */
.L_x_5:
        /* <DEDUP_REMOVED lines=16> */
.L_x_12:


//--------------------- .text._Z15vote_any_kernelPiS_i --------------------------
	.section	.text._Z15vote_any_kernelPiS_i,"ax",@progbits
	.align	128
        .global         _Z15vote_any_kernelPiS_i
        .type           _Z15vote_any_kernelPiS_i,@function
        .size           _Z15vote_any_kernelPiS_i,(.L_x_13 - _Z15vote_any_kernelPiS_i)
        .other          _Z15vote_any_kernelPiS_i,@"STO_CUDA_ENTRY STV_DEFAULT"
_Z15vote_any_kernelPiS_i:
.text._Z15vote_any_kernelPiS_i:
        /* <DEDUP_REMOVED lines=9> */
[----:B------:R-:W-:Y:S01]  /*0090*/  VOTE.ANY P0, P0 ;  /* 0x0000000000ff7806 */ /* 0x000fe20000000100 */
[----:B------:R-:W-:-:S12]  /*00a0*/  @P1 EXIT ;  /* 0x000000000000194d */ /* 0x000fd80003800000 */
[----:B------:R-:W0:Y:S01]  /*00b0*/  LDC.64 R2, c[0x0][0x380] ;  /* 0x0000e000ff027b82 */ /* 0x000e220000000a00 */
[----:B------:R-:W-:Y:S02]  /*00c0*/  SHF.R.U32.HI R5, RZ, 0x5, R5 ;  /* 0x00000005ff057819 */ /* 0x000fe40000011605 */
[----:B------:R-:W-:-:S03]  /*00d0*/  SEL R7, RZ, 0x1, !P0 ;  /* 0x00000001ff077807 */ /* 0x000fc60004000000 */
[----:B0-----:R-:W-:-:S05]  /*00e0*/  IMAD.WIDE.U32 R2, R5, 0x4, R2 ;  /* 0x0000000405027825 */ /* 0x001fca00078e0002 */
[----:B------:R-:W-:Y:S01]  /*00f0*/  STG.E desc[UR4][R2.64], R7 ;  /* 0x0000000702007986 */ /* 0x000fe2000c101904 */
[----:B------:R-:W-:Y:S05]  /*0100*/  EXIT ;  /* 0x000000000000794d */ /* 0x000fea0003800000 */
.L_x_6:
        /* <DEDUP_REMOVED lines=15> */
.L_x_13:


//--------------------- .text._Z15vote_all_kernelPiS_i --------------------------
	.section	.text._Z15vote_all_kernelPiS_i,"ax",@progbits
	.align	128
        .global         _Z15vote_all_kernelPiS_i
        .type           _Z15vote_all_kernelPiS_i,@function
        .size           _Z15vote_all_kernelPiS_i,(.L_x_14 - _Z15vote_all_kernelPiS_i)
        .other          _Z15vote_all_kernelPiS_i,@"STO_CUDA_ENTRY STV_DEFAULT"
_Z15vote_all_kernelPiS_i:
.text._Z15vote_all_kernelPiS_i:
        /* <DEDUP_REMOVED lines=9> */
[----:B------:R-:W-:Y:S01]  /*0090*/  VOTE.ALL P0, P0 ;  /* 0x0000000000ff7806 */ /* 0x000fe20000000000 */
[----:B------:R-:W-:-:S12]  /*00a0*/  @P1 EXIT ;  /* 0x000000000000194d */ /* 0x000fd80003800000 */
[----:B------:R-:W0:Y:S01]  /*00b0*/  LDC.64 R2, c[0x0][0x380] ;  /* 0x0000e000ff027b82 */ /* 0x000e220000000a00 */
[----:B------:R-:W-:Y:S02]  /*00c0*/  SHF.R.U32.HI R5, RZ, 0x5, R5 ;  /* 0x00000005ff057819 */ /* 0x000fe40000011605 */
[----:B------:R-:W-:-:S03]  /*00d0*/  SEL R7, RZ, 0x1, !P0 ;  /* 0x00000001ff077807 */ /* 0x000fc60004000000 */
[----:B0-----:R-:W-:-:S05]  /*00e0*/  IMAD.WIDE.U32 R2, R5, 0x4, R2 ;  /* 0x0000000405027825 */ /* 0x001fca00078e0002 */
[----:B------:R-:W-:Y:S01]  /*00f0*/  STG.E desc[UR4][R2.64], R7 ;  /* 0x0000000702007986 */ /* 0x000fe2000c101904 */
[----:B------:R-:W-:Y:S05]  /*0100*/  EXIT ;  /* 0x000000000000794d */ /* 0x000fea0003800000 */
.L_x_7:
        /* <DEDUP_REMOVED lines=15> */
.L_x_14:


//--------------------- .nv.shared.reserved.0     --------------------------
	.section	.nv.shared.reserved.0,"aw",@nobits
	.weak		__nv_reservedSMEM_offset_0_alias
	.size		__nv_reservedSMEM_offset_0_alias, 0, 64
	.other		__nv_reservedSMEM_offset_0_alias,@"STO_CUDA_RESERVED_SHARED STV_DEFAULT"
__nv_reservedSMEM_offset_0_alias:
	.zero		0
	.zero		64


//--------------------- .nv.constant0._Z19load_balance_kernelPiS_i --------------------------
	.section	.nv.constant0._Z19load_balance_kernelPiS_i,"a",@progbits
	.sectionflags	@""
	.align	4
.nv.constant0._Z19load_balance_kernelPiS_i:
	.zero		916


//--------------------- .nv.constant0._Z27stream_compact_count_kernelPiS_i --------------------------
	.section	.nv.constant0._Z27stream_compact_count_kernelPiS_i,"a",@progbits
	.sectionflags	@""
	.align	4
.nv.constant0._Z27stream_compact_count_kernelPiS_i:
	.zero		916


//--------------------- .nv.constant0._Z25conflict_detection_kernelPiS_ --------------------------
	.section	.nv.constant0._Z25conflict_detection_kernelPiS_,"a",@progbits
	.sectionflags	@""
	.align	4
.nv.constant0._Z25conflict_detection_kernelPiS_:
	.zero		912


//--------------------- .nv.constant0._Z24convergence_check_kernelPiPfS0_f --------------------------
	.section	.nv.constant0._Z24convergence_check_kernelPiPfS0_f,"a",@progbits
	.sectionflags	@""
	.align	4
.nv.constant0._Z24convergence_check_kernelPiPfS0_f:
	.zero		924


//--------------------- .nv.constant0._Z18vote_ballot_kernelPjPii --------------------------
	.section	.nv.constant0._Z18vote_ballot_kernelPjPii,"a",@progbits
	.sectionflags	@""
	.align	4
.nv.constant0._Z18vote_ballot_kernelPjPii:
	.zero		916


//--------------------- .nv.constant0._Z15vote_any_kernelPiS_i --------------------------
	.section	.nv.constant0._Z15vote_any_kernelPiS_i,"a",@progbits
	.sectionflags	@""
	.align	4
.nv.constant0._Z15vote_any_kernelPiS_i:
	.zero		916


//--------------------- .nv.constant0._Z15vote_all_kernelPiS_i --------------------------
	.section	.nv.constant0._Z15vote_all_kernelPiS_i,"a",@progbits
	.sectionflags	@""
	.align	4
.nv.constant0._Z15vote_all_kernelPiS_i:
	.zero		916


//--------------------- SYMBOLS --------------------------

	.type		.nv.reservedSmem.offset0,@object
	.size		.nv.reservedSmem.offset0,0x4
